//
// Generated by NVIDIA NVVM Compiler
//
// Compiler Build ID: CL-36424714
// Cuda compilation tools, release 13.0, V13.0.88
// Based on NVVM 20.0.0
//

.version 9.0
.target sm_100
.address_size 64

	// .globl	_Z6kernelPsiS_

.visible .entry _Z6kernelPsiS_(
	.param .u64 .ptr .align 1 _Z6kernelPsiS__param_0,
	.param .u32 _Z6kernelPsiS__param_1,
	.param .u64 .ptr .align 1 _Z6kernelPsiS__param_2
)
{
	.reg .b16 	%rs<4>;
	.reg .b32 	%r<13>;
	.reg .b64 	%rd<9>;

	ld.param.u64 	%rd1, [_Z6kernelPsiS__param_0];
	ld.param.u32 	%r1, [_Z6kernelPsiS__param_1];
	ld.param.u64 	%rd2, [_Z6kernelPsiS__param_2];
	cvta.to.global.u64 	%rd3, %rd1;
	cvta.to.global.u64 	%rd4, %rd2;
	mov.u32 	%r2, %tid.x;
	mov.u32 	%r3, %ctaid.x;
	mov.u32 	%r4, %ntid.x;
	mad.lo.s32 	%r5, %r3, %r4, %r2;
	add.s32 	%r6, %r5, %r1;
	mul.hi.s32 	%r7, %r6, 1876499845;
	shr.u32 	%r8, %r7, 31;
	shr.s32 	%r9, %r7, 20;
	add.s32 	%r10, %r9, %r8;
	mul.lo.s32 	%r11, %r10, 2400000;
	sub.s32 	%r12, %r6, %r11;
	mul.wide.s32 	%rd5, %r12, 2;
	add.s64 	%rd6, %rd4, %rd5;
	ld.global.u16 	%rs1, [%rd6];
	mul.wide.s32 	%rd7, %r6, 2;
	add.s64 	%rd8, %rd3, %rd7;
	ld.global.u16 	%rs2, [%rd8];
	sub.s16 	%rs3, %rs2, %rs1;
	st.global.u16 	[%rd8], %rs3;
	ret;

}


// ===== COMPILED SASS (sm_100) =====

	.target	sm_100

	.elftype	@"ET_EXEC"


//--------------------- .note.nv.tkinfo           --------------------------
	.section	.note.nv.tkinfo,"",@"SHT_NOTE"
	.sectionflags	@"SHF_NOTE_NV_TKINFO"
	.tkinfo
        /*0018*/ 	.word	0x00000002
        /*0030*/ 	.string	""
        /*0030*/ 	.string	"ptxas"
        /*0030*/ 	.string	"Cuda compilation tools, release 13.0, V13.0.88"
        /*0030*/ 	.string	"Build cuda_13.0.r13.0/compiler.36424714_0"
        /*0030*/ 	.string	"-arch sm_100 -m 64 "



//--------------------- .note.nv.cuinfo           --------------------------
	.section	.note.nv.cuinfo,"",@"SHT_NOTE"
	.sectionflags	@"SHF_NOTE_NV_CUINFO"
        /*0018*/ 	.short	0x0002
        /*001a*/ 	.short	0x0064
        /*001c*/ 	.short	0x0082
	.zero		2


//--------------------- .nv.info                  --------------------------
	.section	.nv.info,"",@"SHT_CUDA_INFO"
	.align	4


	//----- nvinfo : EIATTR_REGCOUNT
	.align		4
        /*0000*/ 	.byte	0x04, 0x2f
        /*0002*/ 	.short	(.L_1 - .L_0)
	.align		4
.L_0:
        /*0004*/ 	.word	index@(_Z6kernelPsiS_)
        /*0008*/ 	.word	0x0000000c


	//----- nvinfo : EIATTR_FRAME_SIZE
	.align		4
.L_1:
        /*000c*/ 	.byte	0x04, 0x11
        /*000e*/ 	.short	(.L_3 - .L_2)
	.align		4
.L_2:
        /*0010*/ 	.word	index@(_Z6kernelPsiS_)
        /*0014*/ 	.word	0x00000000


	//----- nvinfo : EIATTR_MIN_STACK_SIZE
	.align		4
.L_3:
        /*0018*/ 	.byte	0x04, 0x12
        /*001a*/ 	.short	(.L_5 - .L_4)
	.align		4
.L_4:
        /*001c*/ 	.word	index@(_Z6kernelPsiS_)
        /*0020*/ 	.word	0x00000000
.L_5:


//--------------------- .nv.compat                --------------------------
	.section	.nv.compat,"",@"SHT_CUDA_COMPAT_INFO"
	.align	4
        /*0000*/ 	.byte	0x02, 0x09, 0x00, 0x00, 0x02, 0x02, 0x01, 0x00, 0x02, 0x05, 0x05, 0x00, 0x03, 0x07, 0x01, 0x01
        /*0010*/ 	.byte	0x02, 0x03, 0x00, 0x00, 0x02, 0x06, 0x01, 0x00, 0x04, 0x0b, 0x08, 0x00, 0x09, 0x00, 0x00, 0x00
        /*0020*/ 	.byte	0x00, 0x00, 0x00, 0x00


//--------------------- .nv.info._Z6kernelPsiS_   --------------------------
	.section	.nv.info._Z6kernelPsiS_,"",@"SHT_CUDA_INFO"
	.sectionflags	@""
	.align	4


	//----- nvinfo : EIATTR_CUDA_API_VERSION
	.align		4
        /*0000*/ 	.byte	0x04, 0x37
        /*0002*/ 	.short	(.L_7 - .L_6)
.L_6:
        /*0004*/ 	.word	0x00000082


	//----- nvinfo : EIATTR_KPARAM_INFO
	.align		4
.L_7:
        /*0008*/ 	.byte	0x04, 0x17
        /*000a*/ 	.short	(.L_9 - .L_8)
.L_8:
        /*000c*/ 	.word	0x00000000
        /*0010*/ 	.short	0x0002
        /*0012*/ 	.short	0x0010
        /*0014*/ 	.byte	0x00, 0xf5, 0x21, 0x00


	//----- nvinfo : EIATTR_KPARAM_INFO
	.align		4
.L_9:
        /*0018*/ 	.byte	0x04, 0x17
        /*001a*/ 	.short	(.L_11 - .L_10)
.L_10:
        /*001c*/ 	.word	0x00000000
        /*0020*/ 	.short	0x0001
        /*0022*/ 	.short	0x0008
        /*0024*/ 	.byte	0x00, 0xf0, 0x11, 0x00


	//----- nvinfo : EIATTR_KPARAM_INFO
	.align		4
.L_11:
        /*0028*/ 	.byte	0x04, 0x17
        /*002a*/ 	.short	(.L_13 - .L_12)
.L_12:
        /*002c*/ 	.word	0x00000000
        /*0030*/ 	.short	0x0000
        /*0032*/ 	.short	0x0000
        /*0034*/ 	.byte	0x00, 0xf5, 0x21, 0x00


	//----- nvinfo : EIATTR_SPARSE_MMA_MASK
	.align		4
.L_13:
        /*0038*/ 	.byte	0x03, 0x50
        /*003a*/ 	.short	0x0000


	//----- nvinfo : EIATTR_MAXREG_COUNT
	.align		4
        /*003c*/ 	.byte	0x03, 0x1b
        /*003e*/ 	.short	0x00ff


	//----- nvinfo : EIATTR_MERCURY_ISA_VERSION
	.align		4
        /*0040*/ 	.byte	0x03, 0x5f
        /*0042*/ 	.short	0x0101


	//----- nvinfo : EIATTR_VRC_CTA_INIT_COUNT
	.align		4
        /*0044*/ 	.byte	0x02, 0x4a
	.zero		1
	.zero		1


	//----- nvinfo : EIATTR_EXIT_INSTR_OFFSETS
	.align		4
        /*0048*/ 	.byte	0x04, 0x1c
        /*004a*/ 	.short	(.L_15 - .L_14)


	//   ....[0]....
.L_14:
        /*004c*/ 	.word	0x00000160


	//----- nvinfo : EIATTR_CBANK_PARAM_SIZE
	.align		4
.L_15:
        /*0050*/ 	.byte	0x03, 0x19
        /*0052*/ 	.short	0x0018


	//----- nvinfo : EIATTR_PARAM_CBANK
	.align		4
        /*0054*/ 	.byte	0x04, 0x0a
        /*0056*/ 	.short	(.L_17 - .L_16)
	.align		4
.L_16:
        /*0058*/ 	.word	index@(.nv.constant0._Z6kernelPsiS_)
        /*005c*/ 	.short	0x0380
        /*005e*/ 	.short	0x0018


	//----- nvinfo : EIATTR_SW_WAR
	.align		4
.L_17:
        /*0060*/ 	.byte	0x04, 0x36
        /*0062*/ 	.short	(.L_19 - .L_18)
.L_18:
        /*0064*/ 	.word	0x00000008
.L_19:


//--------------------- .nv.callgraph             --------------------------
	.section	.nv.callgraph,"",@"SHT_CUDA_CALLGRAPH"
	.align	4
	.sectionentsize	8
	.align		4
        /*0000*/ 	.word	0x00000000
	.align		4
        /*0004*/ 	.word	0xffffffff
	.align		4
        /*0008*/ 	.word	0x00000000
	.align		4
        /*000c*/ 	.word	0xfffffffe
	.align		4
        /*0010*/ 	.word	0x00000000
	.align		4
        /*0014*/ 	.word	0xfffffffd
	.align		4
        /*0018*/ 	.word	0x00000000
	.align		4
        /*001c*/ 	.word	0xfffffffc


//--------------------- .text._Z6kernelPsiS_      --------------------------
	.section	.text._Z6kernelPsiS_,"ax",@progbits
	.align	128
        .global         _Z6kernelPsiS_
        .type           _Z6kernelPsiS_,@function
        .size           _Z6kernelPsiS_,(.L_x_1 - _Z6kernelPsiS_)
        .other          _Z6kernelPsiS_,@"STO_CUDA_ENTRY STV_DEFAULT"
_Z6kernelPsiS_:
.text._Z6kernelPsiS_:
[----:B------:R-:W-:Y:S01]  /*0000*/  LDC R1, c[0x0][0x37c] ;  /* 0x0000df00ff017b82 */ /* 0x000fe20000000800 */
[----:B------:R-:W0:Y:S07]  /*0010*/  S2R R0, SR_TID.X ;  /* 0x0000000000007919 */ /* 0x000e2e0000002100 */
[----:B------:R-:W0:Y:S01]  /*0020*/  S2UR UR4, SR_CTAID.X ;  /* 0x00000000000479c3 */ /* 0x000e220000002500 */
[----:B------:R-:W1:Y:S07]  /*0030*/  LDCU UR5, c[0x0][0x388] ;  /* 0x00007100ff0577ac */ /* 0x000e6e0008000800 */
[----:B------:R-:W0:Y:S08]  /*0040*/  LDC R3, c[0x0][0x360] ;  /* 0x0000d800ff037b82 */ /* 0x000e300000000800 */
[----:B------:R-:W2:Y:S01]  /*0050*/  LDC.64 R4, c[0x0][0x380] ;  /* 0x0000e000ff047b82 */ /* 0x000ea20000000a00 */
[----:B0-----:R-:W-:-:S07]  /*0060*/  IMAD R0, R3, UR4, R0 ;  /* 0x0000000403007c24 */ /* 0x001fce000f8e0200 */
[----:B------:R-:W0:Y:S01]  /*0070*/  LDC.64 R2, c[0x0][0x390] ;  /* 0x0000e400ff027b82 */ /* 0x000e220000000a00 */
[----:B-1----:R-:W-:Y:S01]  /*0080*/  IADD3 R7, PT, PT, R0, UR5, RZ ;  /* 0x0000000500077c10 */ /* 0x002fe2000fffe0ff */
[----:B------:R-:W1:Y:S04]  /*0090*/  LDCU.64 UR4, c[0x0][0x358] ;  /* 0x00006b00ff0477ac */ /* 0x000e680008000a00 */
[----:B------:R-:W-:-:S05]  /*00a0*/  IMAD.HI R0, R7, 0x6fd91d85, RZ ;  /* 0x6fd91d8507007827 */ /* 0x000fca00078e02ff */
[----:B------:R-:W-:-:S04]  /*00b0*/  SHF.R.U32.HI R9, RZ, 0x1f, R0 ;  /* 0x0000001fff097819 */ /* 0x000fc80000011600 */
[----:B------:R-:W-:-:S05]  /*00c0*/  LEA.HI.SX32 R0, R0, R9, 0xc ;  /* 0x0000000900007211 */ /* 0x000fca00078f62ff */
[----:B------:R-:W-:-:S04]  /*00d0*/  IMAD R9, R0, -0x249f00, R7 ;  /* 0xffdb610000097824 */ /* 0x000fc800078e0207 */
[----:B0-----:R-:W-:-:S06]  /*00e0*/  IMAD.WIDE R2, R9, 0x2, R2 ;  /* 0x0000000209027825 */ /* 0x001fcc00078e0202 */
[----:B-1----:R-:W3:Y:S01]  /*00f0*/  LDG.E.U16 R2, desc[UR4][R2.64] ;  /* 0x0000000402027981 */ /* 0x002ee2000c1e1500 */
[----:B--2---:R-:W-:-:S05]  /*0100*/  IMAD.WIDE R4, R7, 0x2, R4 ;  /* 0x0000000207047825 */ /* 0x004fca00078e0204 */
[----:B------:R-:W2:Y:S01]  /*0110*/  LDG.E.U16 R0, desc[UR4][R4.64] ;  /* 0x0000000404007981 */ /* 0x000ea2000c1e1500 */
[----:B---3--:R-:W-:-:S04]  /*0120*/  IADD3 R7, PT, PT, RZ, -R2, RZ ;  /* 0x80000002ff077210 */ /* 0x008fc80007ffe0ff */
[----:B------:R-:W-:-:S04]  /*0130*/  PRMT R7, R7, 0x7710, RZ ;  /* 0x0000771007077816 */ /* 0x000fc800000000ff */
[----:B--2---:R-:W-:-:S05]  /*0140*/  IADD3 R7, PT, PT, R0, R7, RZ ;  /* 0x0000000700077210 */ /* 0x004fca0007ffe0ff */
[----:B------:R-:W-:Y:S01]  /*0150*/  STG.E.U16 desc[UR4][R4.64], R7 ;  /* 0x0000000704007986 */ /* 0x000fe2000c101504 */
[----:B------:R-:W-:Y:S05]  /*0160*/  EXIT ;  /* 0x000000000000794d */ /* 0x000fea0003800000 */
.L_x_0:
[----:B------:R-:W-:-:S00]  /*0170*/  BRA `(.L_x_0) ;  /* 0xfffffffc00fc7947 */ /* 0x000fc0000383ffff */
[----:B------:R-:W-:-:S00]  /*0180*/  NOP ;  /* 0x0000000000007918 */ /* 0x000fc00000000000 */
[----:B------:R-:W-:-:S00]  /*0190*/  NOP ;  /* 0x0000000000007918 */ /* 0x000fc00000000000 */
[----:B------:R-:W-:-:S00]  /*01a0*/  NOP ;  /* 0x0000000000007918 */ /* 0x000fc00000000000 */
[----:B------:R-:W-:-:S00]  /*01b0*/  NOP ;  /* 0x0000000000007918 */ /* 0x000fc00000000000 */
[----:B------:R-:W-:-:S00]  /*01c0*/  NOP ;  /* 0x0000000000007918 */ /* 0x000fc00000000000 */
[----:B------:R-:W-:-:S00]  /*01d0*/  NOP ;  /* 0x0000000000007918 */ /* 0x000fc00000000000 */
[----:B------:R-:W-:-:S00]  /*01e0*/  NOP ;  /* 0x0000000000007918 */ /* 0x000fc00000000000 */
[----:B------:R-:W-:-:S00]  /*01f0*/  NOP ;  /* 0x0000000000007918 */ /* 0x000fc00000000000 */
.L_x_1:


//--------------------- .nv.shared.reserved.0     --------------------------
	.section	.nv.shared.reserved.0,"aw",@nobits
	.weak		__nv_reservedSMEM_offset_0_alias
	.size		__nv_reservedSMEM_offset_0_alias, 0, 64
	.other		__nv_reservedSMEM_offset_0_alias,@"STO_CUDA_RESERVED_SHARED STV_DEFAULT"
__nv_reservedSMEM_offset_0_alias:
	.zero		0
	.zero		64


//--------------------- .nv.constant0._Z6kernelPsiS_ --------------------------
	.section	.nv.constant0._Z6kernelPsiS_,"a",@progbits
	.sectionflags	@""
	.align	4
.nv.constant0._Z6kernelPsiS_:
	.zero		920


//--------------------- SYMBOLS --------------------------

	.type		.nv.reservedSmem.offset0,@object
	.size		.nv.reservedSmem.offset0,0x4
